//
// Generated by NVIDIA NVVM Compiler
//
// Compiler Build ID: CL-36424714
// Cuda compilation tools, release 13.0, V13.0.88
// Based on NVVM 20.0.0
//

.version 9.0
.target sm_100
.address_size 64

	// .globl	_Z6kernelPf
.const .align 4 .b8 cs[12];
.global .align 4 .b8 __cudart_i2opi_f[24] = {65, 144, 67, 60, 153, 149, 98, 219, 192, 221, 52, 245, 209, 87, 39, 252, 41, 21, 68, 78, 110, 131, 249, 162};

.visible .entry _Z6kernelPf(
	.param .u64 .ptr .align 1 _Z6kernelPf_param_0
)
{
	.local .align 4 .b8 	__local_depot0[28];
	.reg .b64 	%SP;
	.reg .b64 	%SPL;
	.reg .pred 	%p<18>;
	.reg .b32 	%r<55>;
	.reg .b32 	%f<103>;
	.reg .b64 	%rd<25>;
	.reg .b64 	%fd<3>;

	mov.u64 	%SPL, __local_depot0;
	ld.param.u64 	%rd9, [_Z6kernelPf_param_0];
	add.u64 	%rd1, %SPL, 0;
	mov.u32 	%r16, %ctaid.x;
	mov.u32 	%r17, %ntid.x;
	mov.u32 	%r18, %tid.x;
	mad.lo.s32 	%r1, %r16, %r17, %r18;
	ld.const.f32 	%f13, [cs];
	cvt.rn.f32.s32 	%f14, %r1;
	mul.f32 	%f15, %f13, %f14;
	ld.const.f32 	%f16, [cs+4];
	ld.const.f32 	%f17, [cs+8];
	fma.rn.f32 	%f18, %f16, %f15, %f17;
	mul.f32 	%f19, %f15, %f18;
	mul.f32 	%f20, %f15, %f19;
	mul.f32 	%f21, %f16, %f17;
	sub.f32 	%f22, %f20, %f21;
	abs.f32 	%f1, %f22;
	mul.f32 	%f23, %f1, 0f3F22F983;
	cvt.rni.s32.f32 	%r54, %f23;
	cvt.rn.f32.s32 	%f24, %r54;
	fma.rn.f32 	%f25, %f24, 0fBFC90FDA, %f1;
	fma.rn.f32 	%f26, %f24, 0fB3A22168, %f25;
	fma.rn.f32 	%f101, %f24, 0fA7C234C5, %f26;
	abs.f32 	%f3, %f1;
	setp.ltu.f32 	%p1, %f3, 0f47CE4780;
	@%p1 bra 	$L__BB0_8;
	setp.neu.f32 	%p2, %f3, 0f7F800000;
	@%p2 bra 	$L__BB0_3;
	mov.f32 	%f29, 0f00000000;
	mul.rn.f32 	%f101, %f1, %f29;
	mov.b32 	%r54, 0;
	bra.uni 	$L__BB0_8;
$L__BB0_3:
	mov.b32 	%r3, %f1;
	shl.b32 	%r20, %r3, 8;
	or.b32  	%r4, %r20, -2147483648;
	mov.b64 	%rd24, 0;
	mov.b32 	%r51, 0;
	mov.u64 	%rd22, __cudart_i2opi_f;
	mov.u64 	%rd23, %rd1;
$L__BB0_4:
	.pragma "nounroll";
	ld.global.nc.u32 	%r21, [%rd22];
	mad.wide.u32 	%rd13, %r21, %r4, %rd24;
	shr.u64 	%rd24, %rd13, 32;
	st.local.u32 	[%rd23], %rd13;
	add.s32 	%r51, %r51, 1;
	add.s64 	%rd23, %rd23, 4;
	add.s64 	%rd22, %rd22, 4;
	setp.ne.s32 	%p3, %r51, 6;
	@%p3 bra 	$L__BB0_4;
	shr.u32 	%r22, %r3, 23;
	st.local.u32 	[%rd1+24], %rd24;
	and.b32  	%r7, %r22, 31;
	and.b32  	%r23, %r22, 224;
	add.s32 	%r24, %r23, -128;
	shr.u32 	%r25, %r24, 5;
	mul.wide.u32 	%rd14, %r25, 4;
	sub.s64 	%rd8, %rd1, %rd14;
	ld.local.u32 	%r52, [%rd8+24];
	ld.local.u32 	%r53, [%rd8+20];
	setp.eq.s32 	%p4, %r7, 0;
	@%p4 bra 	$L__BB0_7;
	shf.l.wrap.b32 	%r52, %r53, %r52, %r7;
	ld.local.u32 	%r26, [%rd8+16];
	shf.l.wrap.b32 	%r53, %r26, %r53, %r7;
$L__BB0_7:
	shr.u32 	%r27, %r52, 30;
	shf.l.wrap.b32 	%r28, %r53, %r52, 2;
	shl.b32 	%r29, %r53, 2;
	shr.u32 	%r30, %r28, 31;
	add.s32 	%r31, %r30, %r27;
	neg.s32 	%r32, %r31;
	setp.lt.s32 	%p5, %r3, 0;
	selp.b32 	%r54, %r32, %r31, %p5;
	xor.b32  	%r33, %r28, %r3;
	shr.s32 	%r34, %r28, 31;
	xor.b32  	%r35, %r34, %r28;
	xor.b32  	%r36, %r34, %r29;
	cvt.u64.u32 	%rd15, %r35;
	shl.b64 	%rd16, %rd15, 32;
	cvt.u64.u32 	%rd17, %r36;
	or.b64  	%rd18, %rd16, %rd17;
	cvt.rn.f64.s64 	%fd1, %rd18;
	mul.f64 	%fd2, %fd1, 0d3BF921FB54442D19;
	cvt.rn.f32.f64 	%f27, %fd2;
	neg.f32 	%f28, %f27;
	setp.lt.s32 	%p6, %r33, 0;
	selp.f32 	%f101, %f28, %f27, %p6;
$L__BB0_8:
	mul.rn.f32 	%f31, %f101, %f101;
	and.b32  	%r38, %r54, 1;
	setp.eq.b32 	%p7, %r38, 1;
	selp.f32 	%f32, 0f3F800000, %f101, %p7;
	fma.rn.f32 	%f33, %f31, %f32, 0f00000000;
	fma.rn.f32 	%f34, %f31, 0f37CBAC00, 0fBAB607ED;
	selp.f32 	%f35, %f34, 0fB94D4153, %p7;
	selp.f32 	%f36, 0f3D2AAABB, 0f3C0885E4, %p7;
	fma.rn.f32 	%f37, %f35, %f31, %f36;
	selp.f32 	%f38, 0fBEFFFFFF, 0fBE2AAAA8, %p7;
	fma.rn.f32 	%f39, %f37, %f31, %f38;
	fma.rn.f32 	%f40, %f39, %f33, %f32;
	and.b32  	%r39, %r54, 2;
	setp.eq.s32 	%p8, %r39, 0;
	mov.f32 	%f41, 0f00000000;
	sub.f32 	%f42, %f41, %f40;
	selp.f32 	%f7, %f40, %f42, %p8;
	abs.f32 	%f8, %f7;
	setp.eq.f32 	%p9, %f7, 0f3F800000;
	mov.f32 	%f102, 0f3F800000;
	@%p9 bra 	$L__BB0_13;
	setp.num.f32 	%p10, %f8, %f8;
	@%p10 bra 	$L__BB0_11;
	mov.f32 	%f98, 0f40000000;
	add.rn.f32 	%f102, %f7, %f98;
	bra.uni 	$L__BB0_13;
$L__BB0_11:
	setp.lt.f32 	%p11, %f8, 0f00800000;
	mul.f32 	%f43, %f8, 0f4B800000;
	selp.f32 	%f44, %f43, %f8, %p11;
	mov.b32 	%r40, %f44;
	add.s32 	%r41, %r40, -1060439283;
	and.b32  	%r42, %r41, -8388608;
	sub.s32 	%r43, %r40, %r42;
	mov.b32 	%f45, %r43;
	cvt.rn.f32.s32 	%f46, %r42;
	selp.f32 	%f47, 0fC1C00000, 0f00000000, %p11;
	fma.rn.f32 	%f48, %f46, 0f34000000, %f47;
	add.f32 	%f49, %f45, 0fBF800000;
	add.f32 	%f50, %f45, 0f3F800000;
	rcp.approx.ftz.f32 	%f51, %f50;
	add.f32 	%f52, %f49, %f49;
	mul.f32 	%f53, %f52, %f51;
	mul.f32 	%f54, %f53, %f53;
	neg.f32 	%f55, %f53;
	sub.f32 	%f56, %f49, %f53;
	add.f32 	%f57, %f56, %f56;
	fma.rn.f32 	%f58, %f55, %f49, %f57;
	mul.rn.f32 	%f59, %f51, %f58;
	fma.rn.f32 	%f60, %f54, 0f3A2C32E4, 0f3B52E7DB;
	fma.rn.f32 	%f61, %f60, %f54, 0f3C93BB73;
	fma.rn.f32 	%f62, %f61, %f54, 0f3DF6384F;
	mul.rn.f32 	%f63, %f62, %f54;
	fma.rn.f32 	%f64, %f53, 0f3FB8AA3B, %f48;
	mul.f32 	%f65, %f63, 0f40400000;
	sub.f32 	%f66, %f48, %f64;
	fma.rn.f32 	%f67, %f53, 0f3FB8AA3B, %f66;
	fma.rn.f32 	%f68, %f59, 0f3FB8AA3B, %f67;
	fma.rn.f32 	%f69, %f53, 0f32A55E34, %f68;
	fma.rn.f32 	%f70, %f65, %f59, %f69;
	fma.rn.f32 	%f71, %f63, %f53, %f70;
	add.rn.f32 	%f72, %f64, %f71;
	mov.f32 	%f73, 0f40000000;
	mul.rn.f32 	%f74, %f72, %f73;
	cvt.rni.f32.f32 	%f75, %f74;
	sub.f32 	%f76, %f74, %f75;
	neg.f32 	%f77, %f74;
	fma.rn.f32 	%f78, %f72, 0f40000000, %f77;
	neg.f32 	%f79, %f64;
	add.rn.f32 	%f80, %f72, %f79;
	neg.f32 	%f81, %f80;
	add.rn.f32 	%f82, %f71, %f81;
	fma.rn.f32 	%f83, %f82, 0f40000000, %f78;
	add.f32 	%f84, %f76, %f83;
	setp.gt.f32 	%p12, %f75, 0f00000000;
	selp.b32 	%r44, 0, -2097152000, %p12;
	setp.neu.f32 	%p13, %f7, 0f00000000;
	setp.neu.f32 	%p14, %f8, 0f7F800000;
	setp.lt.f32 	%p15, %f74, 0f00000000;
	selp.f32 	%f85, 0f00000000, 0f7F800000, %p15;
	abs.f32 	%f86, %f74;
	setp.gt.f32 	%p16, %f86, 0f43180000;
	cvt.rzi.s32.f32 	%r45, %f75;
	shl.b32 	%r46, %r45, 23;
	sub.s32 	%r47, %r46, %r44;
	mov.b32 	%f87, %r47;
	add.s32 	%r48, %r44, 2130706432;
	mov.b32 	%f88, %r48;
	fma.rn.f32 	%f89, %f84, 0f391FCB8E, 0f3AAF85ED;
	fma.rn.f32 	%f90, %f89, %f84, 0f3C1D9856;
	fma.rn.f32 	%f91, %f90, %f84, 0f3D6357BB;
	fma.rn.f32 	%f92, %f91, %f84, 0f3E75FDEC;
	fma.rn.f32 	%f93, %f92, %f84, 0f3F317218;
	fma.rn.f32 	%f94, %f93, %f84, 0f3F800000;
	mul.f32 	%f95, %f94, %f88;
	mul.f32 	%f96, %f95, %f87;
	selp.f32 	%f102, %f85, %f96, %p16;
	and.pred  	%p17, %p13, %p14;
	@%p17 bra 	$L__BB0_13;
	add.f32 	%f97, %f7, %f7;
	mov.b32 	%r49, %f97;
	and.b32  	%r50, %r49, 2147483647;
	mov.b32 	%f102, %r50;
$L__BB0_13:
	cvta.to.global.u64 	%rd19, %rd9;
	sqrt.rn.f32 	%f99, %f1;
	div.rn.f32 	%f100, %f102, %f99;
	mul.wide.s32 	%rd20, %r1, 4;
	add.s64 	%rd21, %rd19, %rd20;
	st.global.f32 	[%rd21], %f100;
	ret;

}


// ===== COMPILED SASS (sm_100) =====

	.target	sm_100

	.elftype	@"ET_EXEC"


//--------------------- .note.nv.tkinfo           --------------------------
	.section	.note.nv.tkinfo,"",@"SHT_NOTE"
	.sectionflags	@"SHF_NOTE_NV_TKINFO"
	.tkinfo
        /*0018*/ 	.word	0x00000002
        /*0030*/ 	.string	""
        /*0030*/ 	.string	"ptxas"
        /*0030*/ 	.string	"Cuda compilation tools, release 13.0, V13.0.88"
        /*0030*/ 	.string	"Build cuda_13.0.r13.0/compiler.36424714_0"
        /*0030*/ 	.string	"-arch sm_100 -m 64 "



//--------------------- .note.nv.cuinfo           --------------------------
	.section	.note.nv.cuinfo,"",@"SHT_NOTE"
	.sectionflags	@"SHF_NOTE_NV_CUINFO"
        /*0018*/ 	.short	0x0002
        /*001a*/ 	.short	0x0064
        /*001c*/ 	.short	0x0082
	.zero		2


//--------------------- .nv.info                  --------------------------
	.section	.nv.info,"",@"SHT_CUDA_INFO"
	.align	4


	//----- nvinfo : EIATTR_REGCOUNT
	.align		4
        /*0000*/ 	.byte	0x04, 0x2f
        /*0002*/ 	.short	(.L_3 - .L_2)
	.align		4
.L_2:
        /*0004*/ 	.word	index@(_Z6kernelPf)
        /*0008*/ 	.word	0x00000013


	//----- nvinfo : EIATTR_FRAME_SIZE
	.align		4
.L_3:
        /*000c*/ 	.byte	0x04, 0x11
        /*000e*/ 	.short	(.L_5 - .L_4)
	.align		4
.L_4:
        /*0010*/ 	.word	index@($__internal_1_$__cuda_sm3x_div_rn_noftz_f32_slowpath)
        /*0014*/ 	.word	0x00000000


	//----- nvinfo : EIATTR_FRAME_SIZE
	.align		4
.L_5:
        /*0018*/ 	.byte	0x04, 0x11
        /*001a*/ 	.short	(.L_7 - .L_6)
	.align		4
.L_6:
        /*001c*/ 	.word	index@($__internal_0_$__cuda_sm20_sqrt_rn_f32_slowpath)
        /*0020*/ 	.word	0x00000000


	//----- nvinfo : EIATTR_FRAME_SIZE
	.align		4
.L_7:
        /*0024*/ 	.byte	0x04, 0x11
        /*0026*/ 	.short	(.L_9 - .L_8)
	.align		4
.L_8:
        /*0028*/ 	.word	index@(_Z6kernelPf)
        /*002c*/ 	.word	0x00000000


	//----- nvinfo : EIATTR_MIN_STACK_SIZE
	.align		4
.L_9:
        /*0030*/ 	.byte	0x04, 0x12
        /*0032*/ 	.short	(.L_11 - .L_10)
	.align		4
.L_10:
        /*0034*/ 	.word	index@(_Z6kernelPf)
        /*0038*/ 	.word	0x00000000
.L_11:


//--------------------- .nv.compat                --------------------------
	.section	.nv.compat,"",@"SHT_CUDA_COMPAT_INFO"
	.align	4
        /*0000*/ 	.byte	0x02, 0x09, 0x00, 0x00, 0x02, 0x02, 0x01, 0x00, 0x02, 0x05, 0x05, 0x00, 0x03, 0x07, 0x01, 0x01
        /*0010*/ 	.byte	0x02, 0x03, 0x00, 0x00, 0x02, 0x06, 0x01, 0x00, 0x04, 0x0b, 0x08, 0x00, 0x01, 0x00, 0x00, 0x00
        /*0020*/ 	.byte	0x00, 0x00, 0x00, 0x00


//--------------------- .nv.info._Z6kernelPf      --------------------------
	.section	.nv.info._Z6kernelPf,"",@"SHT_CUDA_INFO"
	.sectionflags	@""
	.align	4


	//----- nvinfo : EIATTR_CUDA_API_VERSION
	.align		4
        /*0000*/ 	.byte	0x04, 0x37
        /*0002*/ 	.short	(.L_13 - .L_12)
.L_12:
        /*0004*/ 	.word	0x00000082


	//----- nvinfo : EIATTR_KPARAM_INFO
	.align		4
.L_13:
        /*0008*/ 	.byte	0x04, 0x17
        /*000a*/ 	.short	(.L_15 - .L_14)
.L_14:
        /*000c*/ 	.word	0x00000000
        /*0010*/ 	.short	0x0000
        /*0012*/ 	.short	0x0000
        /*0014*/ 	.byte	0x00, 0xf5, 0x21, 0x00


	//----- nvinfo : EIATTR_SPARSE_MMA_MASK
	.align		4
.L_15:
        /*0018*/ 	.byte	0x03, 0x50
        /*001a*/ 	.short	0x0000


	//----- nvinfo : EIATTR_MAXREG_COUNT
	.align		4
        /*001c*/ 	.byte	0x03, 0x1b
        /*001e*/ 	.short	0x00ff


	//----- nvinfo : EIATTR_MERCURY_ISA_VERSION
	.align		4
        /*0020*/ 	.byte	0x03, 0x5f
        /*0022*/ 	.short	0x0101


	//----- nvinfo : EIATTR_VRC_CTA_INIT_COUNT
	.align		4
        /*0024*/ 	.byte	0x02, 0x4a
	.zero		1
	.zero		1


	//----- nvinfo : EIATTR_EXIT_INSTR_OFFSETS
	.align		4
        /*0028*/ 	.byte	0x04, 0x1c
        /*002a*/ 	.short	(.L_17 - .L_16)


	//   ....[0]....
.L_16:
        /*002c*/ 	.word	0x00000ef0


	//----- nvinfo : EIATTR_CRS_STACK_SIZE
	.align		4
.L_17:
        /*0030*/ 	.byte	0x04, 0x1e
        /*0032*/ 	.short	(.L_19 - .L_18)
.L_18:
        /*0034*/ 	.word	0x00000000


	//----- nvinfo : EIATTR_CBANK_PARAM_SIZE
	.align		4
.L_19:
        /*0038*/ 	.byte	0x03, 0x19
        /*003a*/ 	.short	0x0008


	//----- nvinfo : EIATTR_PARAM_CBANK
	.align		4
        /*003c*/ 	.byte	0x04, 0x0a
        /*003e*/ 	.short	(.L_21 - .L_20)
	.align		4
.L_20:
        /*0040*/ 	.word	index@(.nv.constant0._Z6kernelPf)
        /*0044*/ 	.short	0x0380
        /*0046*/ 	.short	0x0008


	//----- nvinfo : EIATTR_SW_WAR
	.align		4
.L_21:
        /*0048*/ 	.byte	0x04, 0x36
        /*004a*/ 	.short	(.L_23 - .L_22)
.L_22:
        /*004c*/ 	.word	0x00000008
.L_23:


//--------------------- .nv.callgraph             --------------------------
	.section	.nv.callgraph,"",@"SHT_CUDA_CALLGRAPH"
	.align	4
	.sectionentsize	8
	.align		4
        /*0000*/ 	.word	0x00000000
	.align		4
        /*0004*/ 	.word	0xffffffff
	.align		4
        /*0008*/ 	.word	0x00000000
	.align		4
        /*000c*/ 	.word	0xfffffffe
	.align		4
        /*0010*/ 	.word	0x00000000
	.align		4
        /*0014*/ 	.word	0xfffffffd
	.align		4
        /*0018*/ 	.word	0x00000000
	.align		4
        /*001c*/ 	.word	0xfffffffc


//--------------------- .nv.constant3             --------------------------
	.section	.nv.constant3,"a",@progbits
	.align	4
.nv.constant3:
	.type		cs,@object
	.size		cs,(.L_0 - cs)
cs:
	.zero		12
.L_0:


//--------------------- .nv.constant4             --------------------------
	.section	.nv.constant4,"a",@progbits
	.align	8
	.align		8
.nv.constant4:
        /*0000*/ 	.dword	__cudart_i2opi_f


//--------------------- .text._Z6kernelPf         --------------------------
	.section	.text._Z6kernelPf,"ax",@progbits
	.align	128
        .global         _Z6kernelPf
        .type           _Z6kernelPf,@function
        .size           _Z6kernelPf,(.L_x_26 - _Z6kernelPf)
        .other          _Z6kernelPf,@"STO_CUDA_ENTRY STV_DEFAULT"
_Z6kernelPf:
.text._Z6kernelPf:
[----:B------:R-:W-:Y:S01]  /*0000*/  LDC R1, c[0x0][0x37c] ;  /* 0x0000df00ff017b82 */ /* 0x000fe20000000800 */
[----:B------:R-:W0:Y:S07]  /*0010*/  S2R R3, SR_TID.X ;  /* 0x0000000000037919 */ /* 0x000e2e0000002100 */
[----:B------:R-:W0:Y:S01]  /*0020*/  S2UR UR4, SR_CTAID.X ;  /* 0x00000000000479c3 */ /* 0x000e220000002500 */
[----:B------:R-:W1:Y:S01]  /*0030*/  LDCU.64 UR6, c[0x3][URZ] ;  /* 0x00c00000ff0677ac */ /* 0x000e620008000a00 */
[----:B------:R-:W-:Y:S06]  /*0040*/  BSSY.RECONVERGENT B0, `(.L_x_0) ;  /* 0x0000074000007945 */ /* 0x000fec0003800200 */
[----:B------:R-:W0:Y:S08]  /*0050*/  LDC R4, c[0x0][0x360] ;  /* 0x0000d800ff047b82 */ /* 0x000e300000000800 */
[----:B------:R-:W1:Y:S01]  /*0060*/  LDC R5, c[0x3][0x8] ;  /* 0x00c00200ff057b82 */ /* 0x000e620000000800 */
[----:B0-----:R-:W-:-:S05]  /*0070*/  IMAD R4, R4, UR4, R3 ;  /* 0x0000000404047c24 */ /* 0x001fca000f8e0203 */
[----:B------:R-:W-:Y:S01]  /*0080*/  I2FP.F32.S32 R0, R4 ;  /* 0x0000000400007245 */ /* 0x000fe20000201400 */
[----:B-1----:R-:W-:-:S04]  /*0090*/  FMUL R2, R5, UR7 ;  /* 0x0000000705027c20 */ /* 0x002fc80008400000 */
[----:B------:R-:W-:-:S04]  /*00a0*/  FMUL R0, R0, UR6 ;  /* 0x0000000600007c20 */ /* 0x000fc80008400000 */
[C---:B------:R-:W-:Y:S01]  /*00b0*/  FFMA R3, R0.reuse, UR7, R5 ;  /* 0x0000000700037c23 */ /* 0x040fe20008000005 */
[----:B------:R-:W0:Y:S03]  /*00c0*/  LDCU.64 UR6, c[0x0][0x358] ;  /* 0x00006b00ff0677ac */ /* 0x000e260008000a00 */
[----:B------:R-:W-:-:S04]  /*00d0*/  FMUL R3, R0, R3 ;  /* 0x0000000300037220 */ /* 0x000fc80000400000 */
[----:B------:R-:W-:-:S04]  /*00e0*/  FFMA R3, R0, R3, -R2 ;  /* 0x0000000300037223 */ /* 0x000fc80000000802 */
[C---:B------:R-:W-:Y:S01]  /*00f0*/  FMUL R2, |R3|.reuse, 0.63661974668502807617 ;  /* 0x3f22f98303027820 */ /* 0x040fe20000400200 */
[----:B------:R-:W-:-:S05]  /*0100*/  FSETP.GE.AND P0, PT, |R3|, 105615, PT ;  /* 0x47ce47800300780b */ /* 0x000fca0003f06200 */
[----:B------:R-:W1:Y:S02]  /*0110*/  F2I.NTZ R2, R2 ;  /* 0x0000000200027305 */ /* 0x000e640000203100 */
[----:B-1----:R-:W-:-:S05]  /*0120*/  I2FP.F32.S32 R0, R2 ;  /* 0x0000000200007245 */ /* 0x002fca0000201400 */
[----:B------:R-:W-:-:S04]  /*0130*/  FFMA R5, R0, -1.5707962512969970703, |R3| ;  /* 0xbfc90fda00057823 */ /* 0x000fc80000000403 */
[----:B------:R-:W-:-:S04]  /*0140*/  FFMA R5, R0, -7.5497894158615963534e-08, R5 ;  /* 0xb3a2216800057823 */ /* 0x000fc80000000005 */
[----:B------:R-:W-:Y:S01]  /*0150*/  FFMA R5, R0, -5.3903029534742383927e-15, R5 ;  /* 0xa7c234c500057823 */ /* 0x000fe20000000005 */
[----:B------:R-:W-:Y:S01]  /*0160*/  FADD R0, |R3|, -RZ ;  /* 0x800000ff03007221 */ /* 0x000fe20000000200 */
[----:B0-----:R-:W-:Y:S06]  /*0170*/  @!P0 BRA `(.L_x_1) ;  /* 0x0000000400808947 */ /* 0x001fec0003800000 */
[----:B------:R-:W-:-:S13]  /*0180*/  FSETP.NEU.AND P0, PT, |R3|, +INF , PT ;  /* 0x7f8000000300780b */ /* 0x000fda0003f0d200 */
[----:B------:R-:W-:Y:S01]  /*0190*/  @!P0 FMUL R5, RZ, |R3| ;  /* 0x40000003ff058220 */ /* 0x000fe20000400000 */
[----:B------:R-:W-:Y:S01]  /*01a0*/  @!P0 IMAD.MOV.U32 R2, RZ, RZ, RZ ;  /* 0x000000ffff028224 */ /* 0x000fe200078e00ff */
[----:B------:R-:W-:Y:S06]  /*01b0*/  @!P0 BRA `(.L_x_1) ;  /* 0x0000000400708947 */ /* 0x000fec0003800000 */
[----:B------:R-:W-:Y:S02]  /*01c0*/  IMAD.SHL.U32 R5, R0, 0x100, RZ ;  /* 0x0000010000057824 */ /* 0x000fe400078e00ff */
[----:B------:R-:W-:Y:S02]  /*01d0*/  HFMA2 R2, -RZ, RZ, 0, 0 ;  /* 0x00000000ff027431 */ /* 0x000fe400000001ff */
[----:B------:R-:W-:Y:S01]  /*01e0*/  IMAD.MOV.U32 R10, RZ, RZ, RZ ;  /* 0x000000ffff0a7224 */ /* 0x000fe200078e00ff */
[----:B------:R-:W0:Y:S01]  /*01f0*/  LDCU.64 UR8, c[0x4][URZ] ;  /* 0x01000000ff0877ac */ /* 0x000e220008000a00 */
[----:B------:R-:W-:Y:S01]  /*0200*/  LOP3.LUT R5, R5, 0x80000000, RZ, 0xfc, !PT ;  /* 0x8000000005057812 */ /* 0x000fe200078efcff */
[----:B------:R-:W-:Y:S01]  /*0210*/  UMOV UR5, URZ ;  /* 0x000000ff00057c82 */ /* 0x000fe20008000000 */
[----:B------:R-:W-:-:S05]  /*0220*/  UMOV UR4, URZ ;  /* 0x000000ff00047c82 */ /* 0x000fca0008000000 */
.L_x_2:
[----:B0-----:R-:W-:Y:S01]  /*0230*/  IMAD.U32 R8, RZ, RZ, UR8 ;  /* 0x00000008ff087e24 */ /* 0x001fe2000f8e00ff */
[----:B------:R-:W-:-:S05]  /*0240*/  MOV R9, UR9 ;  /* 0x0000000900097c02 */ /* 0x000fca0008000f00 */
[----:B------:R-:W2:Y:S01]  /*0250*/  LDG.E.CONSTANT R6, desc[UR6][R8.64] ;  /* 0x0000000608067981 */ /* 0x000ea2000c1e9900 */
[----:B------:R-:W-:Y:S01]  /*0260*/  UIADD3 UR4, UPT, UPT, UR4, 0x1, URZ ;  /* 0x0000000104047890 */ /* 0x000fe2000fffe0ff */
[C---:B------:R-:W-:Y:S01]  /*0270*/  ISETP.EQ.AND P0, PT, R10.reuse, RZ, PT ;  /* 0x000000ff0a00720c */ /* 0x040fe20003f02270 */
[----:B------:R-:W-:Y:S01]  /*0280*/  UIADD3 UR8, UP1, UPT, UR8, 0x4, URZ ;  /* 0x0000000408087890 */ /* 0x000fe2000ff3e0ff */
[C---:B------:R-:W-:Y:S01]  /*0290*/  ISETP.EQ.AND P1, PT, R10.reuse, 0x4, PT ;  /* 0x000000040a00780c */ /* 0x040fe20003f22270 */
[----:B------:R-:W-:Y:S01]  /*02a0*/  UISETP.NE.AND UP0, UPT, UR4, 0x6, UPT ;  /* 0x000000060400788c */ /* 0x000fe2000bf05270 */
[C---:B------:R-:W-:Y:S01]  /*02b0*/  ISETP.EQ.AND P2, PT, R10.reuse, 0x8, PT ;  /* 0x000000080a00780c */ /* 0x040fe20003f42270 */
[----:B------:R-:W-:Y:S01]  /*02c0*/  UIADD3.X UR9, UPT, UPT, URZ, UR9, URZ, UP1, !UPT ;  /* 0x00000009ff097290 */ /* 0x000fe20008ffe4ff */
[C---:B------:R-:W-:Y:S02]  /*02d0*/  ISETP.EQ.AND P3, PT, R10.reuse, 0xc, PT ;  /* 0x0000000c0a00780c */ /* 0x040fe40003f62270 */
[----:B------:R-:W-:-:S02]  /*02e0*/  ISETP.EQ.AND P4, PT, R10, 0x10, PT ;  /* 0x000000100a00780c */ /* 0x000fc40003f82270 */
[C---:B------:R-:W-:Y:S01]  /*02f0*/  ISETP.EQ.AND P5, PT, R10.reuse, 0x14, PT ;  /* 0x000000140a00780c */ /* 0x040fe20003fa2270 */
[----:B------:R-:W-:Y:S02]  /*0300*/  VIADD R10, R10, 0x4 ;  /* 0x000000040a0a7836 */ /* 0x000fe40000000000 */
[----:B--2---:R-:W-:-:S03]  /*0310*/  IMAD.WIDE.U32 R6, R6, R5, RZ ;  /* 0x0000000506067225 */ /* 0x004fc600078e00ff */
[----:B------:R-:W-:-:S04]  /*0320*/  IADD3 R6, P6, PT, R6, R2, RZ ;  /* 0x0000000206067210 */ /* 0x000fc80007fde0ff */
[----:B------:R-:W-:Y:S01]  /*0330*/  IADD3.X R2, PT, PT, R7, UR5, RZ, P6, !PT ;  /* 0x0000000507027c10 */ /* 0x000fe2000b7fe4ff */
[--C-:B------:R-:W-:Y:S01]  /*0340*/  @P0 IMAD.MOV.U32 R11, RZ, RZ, R6.reuse ;  /* 0x000000ffff0b0224 */ /* 0x100fe200078e0006 */
[-C--:B------:R-:W-:Y:S01]  /*0350*/  @P2 MOV R13, R6.reuse ;  /* 0x00000006000d2202 */ /* 0x080fe20000000f00 */
[--C-:B------:R-:W-:Y:S01]  /*0360*/  @P1 IMAD.MOV.U32 R12, RZ, RZ, R6.reuse ;  /* 0x000000ffff0c1224 */ /* 0x100fe200078e0006 */
[----:B------:R-:W-:Y:S01]  /*0370*/  @P5 MOV R16, R6 ;  /* 0x0000000600105202 */ /* 0x000fe20000000f00 */
[--C-:B------:R-:W-:Y:S02]  /*0380*/  @P3 IMAD.MOV.U32 R14, RZ, RZ, R6.reuse ;  /* 0x000000ffff0e3224 */ /* 0x100fe400078e0006 */
[----:B------:R-:W-:Y:S01]  /*0390*/  @P4 IMAD.MOV.U32 R15, RZ, RZ, R6 ;  /* 0x000000ffff0f4224 */ /* 0x000fe200078e0006 */
[----:B------:R-:W-:Y:S06]  /*03a0*/  BRA.U UP0, `(.L_x_2) ;  /* 0xfffffffd00a07547 */ /* 0x000fec000b83ffff */
[----:B------:R-:W-:Y:S01]  /*03b0*/  SHF.R.U32.HI R5, RZ, 0x17, R0 ;  /* 0x00000017ff057819 */ /* 0x000fe20000011600 */
[----:B------:R-:W-:Y:S03]  /*03c0*/  BSSY.RECONVERGENT B1, `(.L_x_3) ;  /* 0x0000029000017945 */ /* 0x000fe60003800200 */
[C---:B------:R-:W-:Y:S02]  /*03d0*/  LOP3.LUT R6, R5.reuse, 0xe0, RZ, 0xc0, !PT ;  /* 0x000000e005067812 */ /* 0x040fe400078ec0ff */
[----:B------:R-:W-:-:S03]  /*03e0*/  LOP3.LUT P6, RZ, R5, 0x1f, RZ, 0xc0, !PT ;  /* 0x0000001f05ff7812 */ /* 0x000fc600078cc0ff */
[----:B------:R-:W-:-:S05]  /*03f0*/  VIADD R6, R6, 0xffffff80 ;  /* 0xffffff8006067836 */ /* 0x000fca0000000000 */
[----:B------:R-:W-:-:S04]  /*0400*/  SHF.R.U32.HI R6, RZ, 0x5, R6 ;  /* 0x00000005ff067819 */ /* 0x000fc80000011606 */
[----:B------:R-:W-:-:S04]  /*0410*/  LEA R8, -R6, RZ, 0x2 ;  /* 0x000000ff06087211 */ /* 0x000fc800078e11ff */
[C---:B------:R-:W-:Y:S02]  /*0420*/  ISETP.EQ.AND P3, PT, R8.reuse, -0x18, PT ;  /* 0xffffffe80800780c */ /* 0x040fe40003f62270 */
[C---:B------:R-:W-:Y:S02]  /*0430*/  ISETP.EQ.AND P4, PT, R8.reuse, -0x14, PT ;  /* 0xffffffec0800780c */ /* 0x040fe40003f82270 */
[C---:B------:R-:W-:Y:S02]  /*0440*/  ISETP.EQ.AND P2, PT, R8.reuse, -0x10, PT ;  /* 0xfffffff00800780c */ /* 0x040fe40003f42270 */
[C---:B------:R-:W-:Y:S02]  /*0450*/  ISETP.EQ.AND P1, PT, R8.reuse, -0xc, PT ;  /* 0xfffffff40800780c */ /* 0x040fe40003f22270 */
[C---:B------:R-:W-:Y:S02]  /*0460*/  ISETP.EQ.AND P0, PT, R8.reuse, -0x8, PT ;  /* 0xfffffff80800780c */ /* 0x040fe40003f02270 */
[----:B------:R-:W-:-:S03]  /*0470*/  ISETP.EQ.AND P5, PT, R8, RZ, PT ;  /* 0x000000ff0800720c */ /* 0x000fc60003fa2270 */
[--C-:B------:R-:W-:Y:S01]  /*0480*/  @P3 IMAD.MOV.U32 R6, RZ, RZ, R11.reuse ;  /* 0x000000ffff063224 */ /* 0x100fe200078e000b */
[C---:B------:R-:W-:Y:S01]  /*0490*/  ISETP.EQ.AND P3, PT, R8.reuse, -0x4, PT ;  /* 0xfffffffc0800780c */ /* 0x040fe20003f62270 */
[----:B------:R-:W-:Y:S01]  /*04a0*/  @P4 IMAD.MOV.U32 R7, RZ, RZ, R11 ;  /* 0x000000ffff074224 */ /* 0x000fe200078e000b */
[----:B------:R-:W-:Y:S01]  /*04b0*/  @P4 MOV R6, R12 ;  /* 0x0000000c00064202 */ /* 0x000fe20000000f00 */
[----:B------:R-:W-:Y:S01]  /*04c0*/  @P2 IMAD.MOV.U32 R6, RZ, RZ, R13 ;  /* 0x000000ffff062224 */ /* 0x000fe200078e000d */
[----:B------:R-:W-:Y:S01]  /*04d0*/  ISETP.EQ.AND P4, PT, R8, 0x4, PT ;  /* 0x000000040800780c */ /* 0x000fe20003f82270 */
[----:B------:R-:W-:Y:S02]  /*04e0*/  @P1 IMAD.MOV.U32 R6, RZ, RZ, R14 ;  /* 0x000000ffff061224 */ /* 0x000fe400078e000e */
[----:B------:R-:W-:Y:S01]  /*04f0*/  @P0 MOV R6, R15 ;  /* 0x0000000f00060202 */ /* 0x000fe20000000f00 */
[----:B------:R-:W-:Y:S01]  /*0500*/  @P2 IMAD.MOV.U32 R7, RZ, RZ, R12 ;  /* 0x000000ffff072224 */ /* 0x000fe200078e000c */
[----:B------:R-:W-:Y:S01]  /*0510*/  @P1 MOV R7, R13 ;  /* 0x0000000d00071202 */ /* 0x000fe20000000f00 */
[----:B------:R-:W-:-:S03]  /*0520*/  @P0 IMAD.MOV.U32 R7, RZ, RZ, R14 ;  /* 0x000000ffff070224 */ /* 0x000fc600078e000e */
[----:B------:R-:W-:Y:S02]  /*0530*/  @P3 IMAD.MOV.U32 R6, RZ, RZ, R16 ;  /* 0x000000ffff063224 */ /* 0x000fe400078e0010 */
[--C-:B------:R-:W-:Y:S02]  /*0540*/  @P5 IMAD.MOV.U32 R6, RZ, RZ, R2.reuse ;  /* 0x000000ffff065224 */ /* 0x100fe400078e0002 */
[----:B------:R-:W-:Y:S01]  /*0550*/  @P3 IMAD.MOV.U32 R7, RZ, RZ, R15 ;  /* 0x000000ffff073224 */ /* 0x000fe200078e000f */
[----:B------:R-:W-:Y:S01]  /*0560*/  @P5 MOV R7, R16 ;  /* 0x0000001000075202 */ /* 0x000fe20000000f00 */
[----:B------:R-:W-:Y:S01]  /*0570*/  @P4 IMAD.MOV.U32 R7, RZ, RZ, R2 ;  /* 0x000000ffff074224 */ /* 0x000fe200078e0002 */
[----:B------:R-:W-:Y:S01]  /*0580*/  MOV R10, R6 ;  /* 0x00000006000a7202 */ /* 0x000fe20000000f00 */
[----:B------:R-:W-:Y:S06]  /*0590*/  @!P6 BRA `(.L_x_4) ;  /* 0x00000000002ce947 */ /* 0x000fec0003800000 */
[----:B------:R-:W-:Y:S01]  /*05a0*/  @P2 IMAD.MOV.U32 R6, RZ, RZ, R11 ;  /* 0x000000ffff062224 */ /* 0x000fe200078e000b */
[----:B------:R-:W-:Y:S01]  /*05b0*/  LOP3.LUT R5, R5, 0x1f, RZ, 0xc0, !PT ;  /* 0x0000001f05057812 */ /* 0x000fe200078ec0ff */
[----:B------:R-:W-:Y:S01]  /*05c0*/  @P1 IMAD.MOV.U32 R6, RZ, RZ, R12 ;  /* 0x000000ffff061224 */ /* 0x000fe200078e000c */
[----:B------:R-:W-:Y:S01]  /*05d0*/  @P0 MOV R6, R13 ;  /* 0x0000000d00060202 */ /* 0x000fe20000000f00 */
[----:B------:R-:W-:Y:S01]  /*05e0*/  @P3 IMAD.MOV.U32 R6, RZ, RZ, R14 ;  /* 0x000000ffff063224 */ /* 0x000fe200078e000e */
[----:B------:R-:W-:Y:S01]  /*05f0*/  ISETP.EQ.AND P0, PT, R8, 0x8, PT ;  /* 0x000000080800780c */ /* 0x000fe20003f02270 */
[----:B------:R-:W-:Y:S01]  /*0600*/  @P5 IMAD.MOV.U32 R6, RZ, RZ, R15 ;  /* 0x000000ffff065224 */ /* 0x000fe200078e000f */
[----:B------:R-:W-:Y:S02]  /*0610*/  @P4 MOV R6, R16 ;  /* 0x0000001000064202 */ /* 0x000fe40000000f00 */
[----:B------:R-:W-:-:S09]  /*0620*/  SHF.L.W.U32.HI R10, R7, R5, R10 ;  /* 0x00000005070a7219 */ /* 0x000fd20000010e0a */
[----:B------:R-:W-:-:S05]  /*0630*/  @P0 IMAD.MOV.U32 R6, RZ, RZ, R2 ;  /* 0x000000ffff060224 */ /* 0x000fca00078e0002 */
[----:B------:R-:W-:-:S07]  /*0640*/  SHF.L.W.U32.HI R7, R6, R5, R7 ;  /* 0x0000000506077219 */ /* 0x000fce0000010e07 */
.L_x_4:
[----:B------:R-:W-:Y:S05]  /*0650*/  BSYNC.RECONVERGENT B1 ;  /* 0x0000000000017941 */ /* 0x000fea0003800200 */
.L_x_3:
[C---:B------:R-:W-:Y:S01]  /*0660*/  SHF.L.W.U32.HI R5, R7.reuse, 0x2, R10 ;  /* 0x0000000207057819 */ /* 0x040fe20000010e0a */
[----:B------:R-:W-:Y:S01]  /*0670*/  IMAD.SHL.U32 R7, R7, 0x4, RZ ;  /* 0x0000000407077824 */ /* 0x000fe200078e00ff */
[----:B------:R-:W-:Y:S01]  /*0680*/  UMOV UR4, 0x54442d19 ;  /* 0x54442d1900047882 */ /* 0x000fe20000000000 */
[----:B------:R-:W-:Y:S01]  /*0690*/  UMOV UR5, 0x3bf921fb ;  /* 0x3bf921fb00057882 */ /* 0x000fe20000000000 */
[----:B------:R-:W-:Y:S02]  /*06a0*/  SHF.R.S32.HI R2, RZ, 0x1f, R5 ;  /* 0x0000001fff027819 */ /* 0x000fe40000011405 */
[----:B------:R-:W-:Y:S02]  /*06b0*/  ISETP.GE.AND P0, PT, R0, RZ, PT ;  /* 0x000000ff0000720c */ /* 0x000fe40003f06270 */
[C---:B------:R-:W-:Y:S02]  /*06c0*/  LOP3.LUT R8, R2.reuse, R7, RZ, 0x3c, !PT ;  /* 0x0000000702087212 */ /* 0x040fe400078e3cff */
[----:B------:R-:W-:-:S02]  /*06d0*/  LOP3.LUT R9, R2, R5, RZ, 0x3c, !PT ;  /* 0x0000000502097212 */ /* 0x000fc400078e3cff */
[----:B------:R-:W-:Y:S02]  /*06e0*/  SHF.R.U32.HI R2, RZ, 0x1e, R10 ;  /* 0x0000001eff027819 */ /* 0x000fe4000001160a */
[----:B------:R-:W0:Y:S01]  /*06f0*/  I2F.F64.S64 R6, R8 ;  /* 0x0000000800067312 */ /* 0x000e220000301c00 */
[C---:B------:R-:W-:Y:S02]  /*0700*/  LOP3.LUT R10, R5.reuse, R0, RZ, 0x3c, !PT ;  /* 0x00000000050a7212 */ /* 0x040fe400078e3cff */
[----:B------:R-:W-:Y:S02]  /*0710*/  LEA.HI R2, R5, R2, RZ, 0x1 ;  /* 0x0000000205027211 */ /* 0x000fe400078f08ff */
[----:B------:R-:W-:Y:S02]  /*0720*/  ISETP.GE.AND P1, PT, R10, RZ, PT ;  /* 0x000000ff0a00720c */ /* 0x000fe40003f26270 */
[----:B------:R-:W-:-:S05]  /*0730*/  IADD3 R5, PT, PT, -R2, RZ, RZ ;  /* 0x000000ff02057210 */ /* 0x000fca0007ffe1ff */
[----:B------:R-:W-:Y:S01]  /*0740*/  @!P0 IMAD.MOV.U32 R2, RZ, RZ, R5 ;  /* 0x000000ffff028224 */ /* 0x000fe200078e0005 */
[----:B0-----:R-:W-:-:S10]  /*0750*/  DMUL R6, R6, UR4 ;  /* 0x0000000406067c28 */ /* 0x001fd40008000000 */
[----:B------:R-:W0:Y:S02]  /*0760*/  F2F.F32.F64 R6, R6 ;  /* 0x0000000600067310 */ /* 0x000e240000301000 */
[----:B0-----:R-:W-:-:S07]  /*0770*/  FSEL R5, -R6, R6, !P1 ;  /* 0x0000000606057208 */ /* 0x001fce0004800100 */
.L_x_1:
[----:B------:R-:W-:Y:S05]  /*0780*/  BSYNC.RECONVERGENT B0 ;  /* 0x0000000000007941 */ /* 0x000fea0003800200 */
.L_x_0:
[----:B------:R-:W-:Y:S02]  /*0790*/  IMAD.MOV.U32 R6, RZ, RZ, 0x37cbac00 ;  /* 0x37cbac00ff067424 */ /* 0x000fe400078e00ff */
[----:B------:R-:W-:Y:S01]  /*07a0*/  FMUL R7, R5, R5 ;  /* 0x0000000505077220 */ /* 0x000fe20000400000 */
[C---:B------:R-:W-:Y:S01]  /*07b0*/  LOP3.LUT R8, R2.reuse, 0x1, RZ, 0xc0, !PT ;  /* 0x0000000102087812 */ /* 0x040fe200078ec0ff */
[----:B------:R-:W-:Y:S01]  /*07c0*/  IMAD.MOV.U32 R9, RZ, RZ, 0x3effffff ;  /* 0x3effffffff097424 */ /* 0x000fe200078e00ff */
[----:B------:R-:W-:Y:S01]  /*07d0*/  LOP3.LUT P1, RZ, R2, 0x2, RZ, 0xc0, !PT ;  /* 0x0000000202ff7812 */ /* 0x000fe2000782c0ff */
[----:B------:R-:W-:Y:S01]  /*07e0*/  FFMA R6, R7, R6, -0.0013887860113754868507 ;  /* 0xbab607ed07067423 */ /* 0x000fe20000000006 */
[----:B------:R-:W-:Y:S01]  /*07f0*/  ISETP.NE.U32.AND P0, PT, R8, 0x1, PT ;  /* 0x000000010800780c */ /* 0x000fe20003f05070 */
[----:B------:R-:W-:Y:S01]  /*0800*/  BSSY.RECONVERGENT B0, `(.L_x_5) ;  /* 0x0000052000007945 */ /* 0x000fe20003800200 */
[----:B------:R-:W-:Y:S02]  /*0810*/  MOV R8, 0x3d2aaabb ;  /* 0x3d2aaabb00087802 */ /* 0x000fe40000000f00 */
[----:B------:R-:W-:-:S02]  /*0820*/  FSEL R6, R6, -0.00019574658654164522886, !P0 ;  /* 0xb94d415306067808 */ /* 0x000fc40004000000 */
[----:B------:R-:W-:Y:S02]  /*0830*/  FSEL R8, R8, 0.0083327032625675201416, !P0 ;  /* 0x3c0885e408087808 */ /* 0x000fe40004000000 */
[----:B------:R-:W-:Y:S02]  /*0840*/  FSEL R2, R5, 1, P0 ;  /* 0x3f80000005027808 */ /* 0x000fe40000000000 */
[----:B------:R-:W-:Y:S01]  /*0850*/  FSEL R9, -R9, -0.16666662693023681641, !P0 ;  /* 0xbe2aaaa809097808 */ /* 0x000fe20004000100 */
[C---:B------:R-:W-:Y:S02]  /*0860*/  FFMA R6, R7.reuse, R6, R8 ;  /* 0x0000000607067223 */ /* 0x040fe40000000008 */
[C---:B------:R-:W-:Y:S02]  /*0870*/  FFMA R5, R7.reuse, R2, RZ ;  /* 0x0000000207057223 */ /* 0x040fe400000000ff */
[----:B------:R-:W-:Y:S01]  /*0880*/  FFMA R6, R7, R6, R9 ;  /* 0x0000000607067223 */ /* 0x000fe20000000009 */
[----:B------:R-:W-:-:S03]  /*0890*/  HFMA2 R7, -RZ, RZ, 1.875, 0 ;  /* 0x3f800000ff077431 */ /* 0x000fc600000001ff */
[----:B------:R-:W-:Y:S01]  /*08a0*/  FFMA R5, R5, R6, R2 ;  /* 0x0000000605057223 */ /* 0x000fe20000000002 */
[----:B------:R-:W-:Y:S01]  /*08b0*/  VIADD R6, R0, 0xf3000000 ;  /* 0xf300000000067836 */ /* 0x000fe20000000000 */
[----:B------:R0:W1:Y:S02]  /*08c0*/  MUFU.RSQ R2, |R3| ;  /* 0x4000000300027308 */ /* 0x0000640000001400 */
[----:B------:R-:W-:Y:S02]  /*08d0*/  @P1 FADD R5, RZ, -R5 ;  /* 0x80000005ff051221 */ /* 0x000fe40000000000 */
[----:B------:R-:W-:-:S03]  /*08e0*/  ISETP.GT.U32.AND P1, PT, R6, 0x727fffff, PT ;  /* 0x727fffff0600780c */ /* 0x000fc60003f24070 */
[----:B------:R-:W-:-:S13]  /*08f0*/  FSETP.NEU.AND P0, PT, R5, 1, PT ;  /* 0x3f8000000500780b */ /* 0x000fda0003f0d000 */
[----:B01----:R-:W-:Y:S05]  /*0900*/  @!P0 BRA `(.L_x_6) ;  /* 0x0000000400048947 */ /* 0x003fea0003800000 */
[----:B------:R-:W-:-:S13]  /*0910*/  FSETP.NAN.AND P0, PT, |R5|, |R5|, PT ;  /* 0x400000050500720b */ /* 0x000fda0003f08200 */
[----:B------:R-:W-:Y:S01]  /*0920*/  @P0 FADD R7, R5, 2 ;  /* 0x4000000005070421 */ /* 0x000fe20000000000 */
[----:B------:R-:W-:Y:S06]  /*0930*/  @P0 BRA `(.L_x_6) ;  /* 0x0000000000f80947 */ /* 0x000fec0003800000 */
[C---:B------:R-:W-:Y:S01]  /*0940*/  FMUL R6, |R5|.reuse, 16777216 ;  /* 0x4b80000005067820 */ /* 0x040fe20000400200 */
[----:B------:R-:W-:Y:S02]  /*0950*/  FSETP.GEU.AND P0, PT, |R5|, 1.175494350822287508e-38, PT ;  /* 0x008000000500780b */ /* 0x000fe40003f0e200 */
[----:B------:R-:W-:Y:S02]  /*0960*/  MOV R14, 0x3a2c32e4 ;  /* 0x3a2c32e4000e7802 */ /* 0x000fe40000000f00 */
[----:B------:R-:W-:-:S05]  /*0970*/  FSEL R6, R6, |R5|, !P0 ;  /* 0x4000000506067208 */ /* 0x000fca0004000000 */
[----:B------:R-:W-:-:S05]  /*0980*/  VIADD R7, R6, 0xc0cafb0d ;  /* 0xc0cafb0d06077836 */ /* 0x000fca0000000000 */
[----:B------:R-:W-:-:S05]  /*0990*/  LOP3.LUT R7, R7, 0xff800000, RZ, 0xc0, !PT ;  /* 0xff80000007077812 */ /* 0x000fca00078ec0ff */
[----:B------:R-:W-:Y:S01]  /*09a0*/  IMAD.IADD R6, R6, 0x1, -R7 ;  /* 0x0000000106067824 */ /* 0x000fe200078e0a07 */
[----:B------:R-:W-:-:S03]  /*09b0*/  I2FP.F32.S32 R7, R7 ;  /* 0x0000000700077245 */ /* 0x000fc60000201400 */
[C---:B------:R-:W-:Y:S01]  /*09c0*/  FADD R9, R6.reuse, 1 ;  /* 0x3f80000006097421 */ /* 0x040fe20000000000 */
[----:B------:R-:W-:Y:S01]  /*09d0*/  FADD R8, R6, -1 ;  /* 0xbf80000006087421 */ /* 0x000fe20000000000 */
[----:B------:R-:W-:Y:S02]  /*09e0*/  FSEL R6, RZ, -24, P0 ;  /* 0xc1c00000ff067808 */ /* 0x000fe40000000000 */
[----:B------:R-:W-:Y:S01]  /*09f0*/  FSETP.NEU.AND P0, PT, |R5|, +INF , PT ;  /* 0x7f8000000500780b */ /* 0x000fe20003f0d200 */
[----:B------:R-:W-:Y:S01]  /*0a00*/  FADD R10, R8, R8 ;  /* 0x00000008080a7221 */ /* 0x000fe20000000000 */
[----:B------:R-:W0:Y:S01]  /*0a10*/  MUFU.RCP R9, R9 ;  /* 0x0000000900097308 */ /* 0x000e220000001000 */
[----:B------:R-:W-:Y:S01]  /*0a20*/  FFMA R7, R7, 1.1920928955078125e-07, R6 ;  /* 0x3400000007077823 */ /* 0x000fe20000000006 */
[----:B------:R-:W-:-:S13]  /*0a30*/  FSETP.NEU.AND P0, PT, R5, RZ, P0 ;  /* 0x000000ff0500720b */ /* 0x000fda000070d000 */
[----:B------:R-:W-:Y:S01]  /*0a40*/  @!P0 FADD R5, R5, R5 ;  /* 0x0000000505058221 */ /* 0x000fe20000000000 */
[----:B0-----:R-:W-:-:S04]  /*0a50*/  FMUL R10, R9, R10 ;  /* 0x0000000a090a7220 */ /* 0x001fc80000400000 */
[----:B------:R-:W-:Y:S01]  /*0a60*/  FADD R12, R8, -R10 ;  /* 0x8000000a080c7221 */ /* 0x000fe20000000000 */
[C---:B------:R-:W-:Y:S01]  /*0a70*/  FMUL R11, R10.reuse, R10 ;  /* 0x0000000a0a0b7220 */ /* 0x040fe20000400000 */
[----:B------:R-:W-:Y:S02]  /*0a80*/  FFMA R6, R10, 1.4426950216293334961, R7 ;  /* 0x3fb8aa3b0a067823 */ /* 0x000fe40000000007 */
[----:B------:R-:W-:Y:S01]  /*0a90*/  FADD R13, R12, R12 ;  /* 0x0000000c0c0d7221 */ /* 0x000fe20000000000 */
[----:B------:R-:W-:Y:S01]  /*0aa0*/  FFMA R12, R11, R14, 0.0032181653659790754318 ;  /* 0x3b52e7db0b0c7423 */ /* 0x000fe2000000000e */
[----:B------:R-:W-:Y:S02]  /*0ab0*/  FADD R7, R7, -R6 ;  /* 0x8000000607077221 */ /* 0x000fe40000000000 */
[----:B------:R-:W-:Y:S01]  /*0ac0*/  FFMA R8, R8, -R10, R13 ;  /* 0x8000000a08087223 */ /* 0x000fe2000000000d */
[----:B------:R-:W-:Y:S01]  /*0ad0*/  FFMA R12, R11, R12, 0.018033718690276145935 ;  /* 0x3c93bb730b0c7423 */ /* 0x000fe2000000000c */
[----:B------:R-:W-:-:S02]  /*0ae0*/  FFMA R7, R10, 1.4426950216293334961, R7 ;  /* 0x3fb8aa3b0a077823 */ /* 0x000fc40000000007 */
[----:B------:R-:W-:Y:S01]  /*0af0*/  FMUL R8, R9, R8 ;  /* 0x0000000809087220 */ /* 0x000fe20000400000 */
[----:B------:R-:W-:-:S03]  /*0b00*/  FFMA R12, R11, R12, 0.12022458761930465698 ;  /* 0x3df6384f0b0c7423 */ /* 0x000fc6000000000c */
[----:B------:R-:W-:Y:S01]  /*0b10*/  FFMA R7, R8, 1.4426950216293334961, R7 ;  /* 0x3fb8aa3b08077823 */ /* 0x000fe20000000007 */
[----:B------:R-:W-:-:S03]  /*0b20*/  FMUL R11, R11, R12 ;  /* 0x0000000c0b0b7220 */ /* 0x000fc60000400000 */
[----:B------:R-:W-:Y:S01]  /*0b30*/  FFMA R9, R10, 1.9251366722983220825e-08, R7 ;  /* 0x32a55e340a097823 */ /* 0x000fe20000000007 */
[----:B------:R-:W-:-:S04]  /*0b40*/  FMUL R7, R11, 3 ;  /* 0x404000000b077820 */ /* 0x000fc80000400000 */
[----:B------:R-:W-:-:S04]  /*0b50*/  FFMA R8, R8, R7, R9 ;  /* 0x0000000708087223 */ /* 0x000fc80000000009 */
[----:B------:R-:W-:-:S04]  /*0b60*/  FFMA R11, R10, R11, R8 ;  /* 0x0000000b0a0b7223 */ /* 0x000fc80000000008 */
[----:B------:R-:W-:-:S04]  /*0b70*/  FADD R7, R6, R11 ;  /* 0x0000000b06077221 */ /* 0x000fc80000000000 */
[----:B------:R-:W-:Y:S01]  /*0b80*/  FMUL R8, R7, 2 ;  /* 0x4000000007087820 */ /* 0x000fe20000400000 */
[----:B------:R-:W-:-:S03]  /*0b90*/  FADD R6, -R6, R7 ;  /* 0x0000000706067221 */ /* 0x000fc60000000100 */
[----:B------:R-:W0:Y:S01]  /*0ba0*/  FRND R9, R8 ;  /* 0x0000000800097307 */ /* 0x000e220000201000 */
[----:B------:R-:W-:Y:S01]  /*0bb0*/  FADD R6, R11, -R6 ;  /* 0x800000060b067221 */ /* 0x000fe20000000000 */
[----:B------:R-:W-:Y:S01]  /*0bc0*/  FFMA R7, R7, 2, -R8 ;  /* 0x4000000007077823 */ /* 0x000fe20000000808 */
[----:B------:R-:W-:Y:S01]  /*0bd0*/  IMAD.MOV.U32 R11, RZ, RZ, 0x391fcb8e ;  /* 0x391fcb8eff0b7424 */ /* 0x000fe200078e00ff */
[----:B------:R-:W-:Y:S02]  /*0be0*/  FSETP.GT.AND P3, PT, |R8|, 152, PT ;  /* 0x431800000800780b */ /* 0x000fe40003f64200 */
[----:B------:R-:W-:Y:S02]  /*0bf0*/  FFMA R7, R6, 2, R7 ;  /* 0x4000000006077823 */ /* 0x000fe40000000007 */
[----:B------:R-:W1:Y:S01]  /*0c00*/  F2I.NTZ R10, R8 ;  /* 0x00000008000a7305 */ /* 0x000e620000203100 */
[----:B0-----:R-:W-:Y:S01]  /*0c10*/  FADD R6, R8, -R9 ;  /* 0x8000000908067221 */ /* 0x001fe20000000000 */
[----:B------:R-:W-:-:S03]  /*0c20*/  FSETP.GT.AND P2, PT, R9, RZ, PT ;  /* 0x000000ff0900720b */ /* 0x000fc60003f44000 */
[----:B------:R-:W-:-:S04]  /*0c30*/  FADD R6, R6, R7 ;  /* 0x0000000706067221 */ /* 0x000fc80000000000 */
[----:B------:R-:W-:-:S04]  /*0c40*/  FFMA R7, R6, R11, 0.0013391353422775864601 ;  /* 0x3aaf85ed06077423 */ /* 0x000fc8000000000b */
[----:B------:R-:W-:-:S04]  /*0c50*/  FFMA R7, R6, R7, 0.0096188392490148544312 ;  /* 0x3c1d985606077423 */ /* 0x000fc80000000007 */
[----:B------:R-:W-:-:S04]  /*0c60*/  FFMA R7, R6, R7, 0.055503588169813156128 ;  /* 0x3d6357bb06077423 */ /* 0x000fc80000000007 */
[----:B------:R-:W-:Y:S01]  /*0c70*/  FFMA R9, R6, R7, 0.24022644758224487305 ;  /* 0x3e75fdec06097423 */ /* 0x000fe20000000007 */
[----:B------:R-:W-:Y:S02]  /*0c80*/  SEL R7, RZ, 0x83000000, P2 ;  /* 0x83000000ff077807 */ /* 0x000fe40001000000 */
[----:B------:R-:W-:Y:S01]  /*0c90*/  FSETP.GEU.AND P2, PT, R8, RZ, PT ;  /* 0x000000ff0800720b */ /* 0x000fe20003f4e000 */
[----:B------:R-:W-:Y:S01]  /*0ca0*/  FFMA R11, R6, R9, 0.69314718246459960938 ;  /* 0x3f317218060b7423 */ /* 0x000fe20000000009 */
[----:B-1----:R-:W-:Y:S01]  /*0cb0*/  LEA R10, R10, -R7, 0x17 ;  /* 0x800000070a0a7211 */ /* 0x002fe200078eb8ff */
[----:B------:R-:W-:Y:S01]  /*0cc0*/  VIADD R9, R7, 0x7f000000 ;  /* 0x7f00000007097836 */ /* 0x000fe20000000000 */
[----:B------:R-:W-:Y:S01]  /*0cd0*/  FSEL R7, RZ, +INF , !P2 ;  /* 0x7f800000ff077808 */ /* 0x000fe20005000000 */
[----:B------:R-:W-:-:S04]  /*0ce0*/  FFMA R6, R6, R11, 1 ;  /* 0x3f80000006067423 */ /* 0x000fc8000000000b */
[----:B------:R-:W-:-:S04]  /*0cf0*/  FMUL R9, R9, R6 ;  /* 0x0000000609097220 */ /* 0x000fc80000400000 */
[----:B------:R-:W-:Y:S01]  /*0d00*/  @!P3 FMUL R7, R10, R9 ;  /* 0x000000090a07b220 */ /* 0x000fe20000400000 */
[----:B------:R-:W-:-:S07]  /*0d10*/  @!P0 LOP3.LUT R7, R5, 0x7fffffff, RZ, 0xc0, !PT ;  /* 0x7fffffff05078812 */ /* 0x000fce00078ec0ff */
.L_x_6:
[----:B------:R-:W-:Y:S05]  /*0d20*/  BSYNC.RECONVERGENT B0 ;  /* 0x0000000000007941 */ /* 0x000fea0003800200 */
.L_x_5:
[----:B------:R-:W-:Y:S04]  /*0d30*/  BSSY.RECONVERGENT B0, `(.L_x_7) ;  /* 0x000000a000007945 */ /* 0x000fe80003800200 */
[----:B------:R-:W-:Y:S05]  /*0d40*/  @!P1 BRA `(.L_x_8) ;  /* 0x0000000000109947 */ /* 0x000fea0003800000 */
[----:B------:R-:W-:-:S07]  /*0d50*/  MOV R9, 0xd70 ;  /* 0x00000d7000097802 */ /* 0x000fce0000000f00 */
[----:B------:R-:W-:Y:S05]  /*0d60*/  CALL.REL.NOINC `($__internal_0_$__cuda_sm20_sqrt_rn_f32_slowpath) ;  /* 0x0000000000647944 */ /* 0x000fea0003c00000 */
[----:B------:R-:W-:Y:S01]  /*0d70*/  IMAD.MOV.U32 R3, RZ, RZ, R0 ;  /* 0x000000ffff037224 */ /* 0x000fe200078e0000 */
[----:B------:R-:W-:Y:S06]  /*0d80*/  BRA `(.L_x_9) ;  /* 0x0000000000107947 */ /* 0x000fec0003800000 */
.L_x_8:
[----:B------:R-:W-:Y:S01]  /*0d90*/  FMUL.FTZ R0, |R3|, R2 ;  /* 0x0000000203007220 */ /* 0x000fe20000410200 */
[----:B------:R-:W-:-:S03]  /*0da0*/  FMUL.FTZ R2, R2, 0.5 ;  /* 0x3f00000002027820 */ /* 0x000fc60000410000 */
[----:B------:R-:W-:-:S04]  /*0db0*/  FFMA R3, -R0, R0, |R3| ;  /* 0x0000000000037223 */ /* 0x000fc80000000503 */
[----:B------:R-:W-:-:S07]  /*0dc0*/  FFMA R3, R3, R2, R0 ;  /* 0x0000000203037223 */ /* 0x000fce0000000000 */
.L_x_9:
[----:B------:R-:W-:Y:S05]  /*0dd0*/  BSYNC.RECONVERGENT B0 ;  /* 0x0000000000007941 */ /* 0x000fea0003800200 */
.L_x_7:
[----:B------:R-:W0:Y:S01]  /*0de0*/  MUFU.RCP R0, R3 ;  /* 0x0000000300007308 */ /* 0x000e220000001000 */
[----:B------:R-:W-:Y:S07]  /*0df0*/  BSSY.RECONVERGENT B0, `(.L_x_10) ;  /* 0x000000c000007945 */ /* 0x000fee0003800200 */
[----:B------:R-:W1:Y:S01]  /*0e00*/  FCHK P0, R7, R3 ;  /* 0x0000000307007302 */ /* 0x000e620000000000 */
[----:B0-----:R-:W-:-:S04]  /*0e10*/  FFMA R5, R0, -R3, 1 ;  /* 0x3f80000000057423 */ /* 0x001fc80000000803 */
[----:B------:R-:W-:-:S04]  /*0e20*/  FFMA R0, R0, R5, R0 ;  /* 0x0000000500007223 */ /* 0x000fc80000000000 */
[----:B------:R-:W-:-:S04]  /*0e30*/  FFMA R2, R0, R7, RZ ;  /* 0x0000000700027223 */ /* 0x000fc800000000ff */
[----:B------:R-:W-:-:S04]  /*0e40*/  FFMA R5, R2, -R3, R7 ;  /* 0x8000000302057223 */ /* 0x000fc80000000007 */
[----:B------:R-:W-:Y:S01]  /*0e50*/  FFMA R9, R0, R5, R2 ;  /* 0x0000000500097223 */ /* 0x000fe20000000002 */
[----:B-1----:R-:W-:Y:S06]  /*0e60*/  @!P0 BRA `(.L_x_11) ;  /* 0x0000000000108947 */ /* 0x002fec0003800000 */
[----:B------:R-:W-:Y:S01]  /*0e70*/  IMAD.MOV.U32 R0, RZ, RZ, R7 ;  /* 0x000000ffff007224 */ /* 0x000fe200078e0007 */
[----:B------:R-:W-:-:S07]  /*0e80*/  MOV R2, 0xea0 ;  /* 0x00000ea000027802 */ /* 0x000fce0000000f00 */
[----:B------:R-:W-:Y:S05]  /*0e90*/  CALL.REL.NOINC `($__internal_1_$__cuda_sm3x_div_rn_noftz_f32_slowpath) ;  /* 0x0000000000747944 */ /* 0x000fea0003c00000 */
[----:B------:R-:W-:-:S07]  /*0ea0*/  MOV R9, R0 ;  /* 0x0000000000097202 */ /* 0x000fce0000000f00 */
.L_x_11:
[----:B------:R-:W-:Y:S05]  /*0eb0*/  BSYNC.RECONVERGENT B0 ;  /* 0x0000000000007941 */ /* 0x000fea0003800200 */
.L_x_10:
[----:B------:R-:W0:Y:S02]  /*0ec0*/  LDC.64 R2, c[0x0][0x380] ;  /* 0x0000e000ff027b82 */ /* 0x000e240000000a00 */
[----:B0-----:R-:W-:-:S05]  /*0ed0*/  IMAD.WIDE R4, R4, 0x4, R2 ;  /* 0x0000000404047825 */ /* 0x001fca00078e0202 */
[----:B------:R-:W-:Y:S01]  /*0ee0*/  STG.E desc[UR6][R4.64], R9 ;  /* 0x0000000904007986 */ /* 0x000fe2000c101906 */
[----:B------:R-:W-:Y:S05]  /*0ef0*/  EXIT ;  /* 0x000000000000794d */ /* 0x000fea0003800000 */
        .weak           $__internal_0_$__cuda_sm20_sqrt_rn_f32_slowpath
        .type           $__internal_0_$__cuda_sm20_sqrt_rn_f32_slowpath,@function
        .size           $__internal_0_$__cuda_sm20_sqrt_rn_f32_slowpath,($__internal_1_$__cuda_sm3x_div_rn_noftz_f32_slowpath - $__internal_0_$__cuda_sm20_sqrt_rn_f32_slowpath)
$__internal_0_$__cuda_sm20_sqrt_rn_f32_slowpath:
[----:B------:R-:W-:-:S13]  /*0f00*/  LOP3.LUT P0, RZ, R0, 0x7fffffff, RZ, 0xc0, !PT ;  /* 0x7fffffff00ff7812 */ /* 0x000fda000780c0ff */
[----:B------:R-:W-:Y:S01]  /*0f10*/  @!P0 IMAD.MOV.U32 R2, RZ, RZ, R0 ;  /* 0x000000ffff028224 */ /* 0x000fe200078e0000 */
[----:B------:R-:W-:Y:S06]  /*0f20*/  @!P0 BRA `(.L_x_12) ;  /* 0x0000000000408947 */ /* 0x000fec0003800000 */
[----:B------:R-:W-:-:S13]  /*0f30*/  FSETP.GEU.FTZ.AND P0, PT, R0, RZ, PT ;  /* 0x000000ff0000720b */ /* 0x000fda0003f1e000 */
[----:B------:R-:W-:Y:S01]  /*0f40*/  @!P0 IMAD.MOV.U32 R2, RZ, RZ, 0x7fffffff ;  /* 0x7fffffffff028424 */ /* 0x000fe200078e00ff */
[----:B------:R-:W-:Y:S06]  /*0f50*/  @!P0 BRA `(.L_x_12) ;  /* 0x0000000000348947 */ /* 0x000fec0003800000 */
[----:B------:R-:W-:-:S13]  /*0f60*/  FSETP.GTU.FTZ.AND P0, PT, |R0|, +INF , PT ;  /* 0x7f8000000000780b */ /* 0x000fda0003f1c200 */
[----:B------:R-:W-:Y:S01]  /*0f70*/  @P0 FADD.FTZ R2, R0, 1 ;  /* 0x3f80000000020421 */ /* 0x000fe20000010000 */
[----:B------:R-:W-:Y:S06]  /*0f80*/  @P0 BRA `(.L_x_12) ;  /* 0x0000000000280947 */ /* 0x000fec0003800000 */
[----:B------:R-:W-:-:S13]  /*0f90*/  FSETP.NEU.FTZ.AND P0, PT, |R0|, +INF , PT ;  /* 0x7f8000000000780b */ /* 0x000fda0003f1d200 */
[----:B------:R-:W-:-:S04]  /*0fa0*/  @P0 FFMA R3, R0, 1.84467440737095516160e+19, RZ ;  /* 0x5f80000000030823 */ /* 0x000fc800000000ff */
[----:B------:R-:W0:Y:S02]  /*0fb0*/  @P0 MUFU.RSQ R2, R3 ;  /* 0x0000000300020308 */ /* 0x000e240000001400 */
[----:B0-----:R-:W-:Y:S01]  /*0fc0*/  @P0 FMUL.FTZ R6, R3, R2 ;  /* 0x0000000203060220 */ /* 0x001fe20000410000 */
[----:B------:R-:W-:Y:S01]  /*0fd0*/  @P0 FMUL.FTZ R8, R2, 0.5 ;  /* 0x3f00000002080820 */ /* 0x000fe20000410000 */
[----:B------:R-:W-:Y:S02]  /*0fe0*/  @!P0 MOV R2, R0 ;  /* 0x0000000000028202 */ /* 0x000fe40000000f00 */
[----:B------:R-:W-:-:S04]  /*0ff0*/  @P0 FADD.FTZ R5, -R6, -RZ ;  /* 0x800000ff06050221 */ /* 0x000fc80000010100 */
[----:B------:R-:W-:-:S04]  /*1000*/  @P0 FFMA R5, R6, R5, R3 ;  /* 0x0000000506050223 */ /* 0x000fc80000000003 */
[----:B------:R-:W-:-:S04]  /*1010*/  @P0 FFMA R5, R5, R8, R6 ;  /* 0x0000000805050223 */ /* 0x000fc80000000006 */
[----:B------:R-:W-:-:S07]  /*1020*/  @P0 FMUL.FTZ R2, R5, 2.3283064365386962891e-10 ;  /* 0x2f80000005020820 */ /* 0x000fce0000410000 */
.L_x_12:
[----:B------:R-:W-:Y:S02]  /*1030*/  HFMA2 R3, -RZ, RZ, 0, 0 ;  /* 0x00000000ff037431 */ /* 0x000fe400000001ff */
[----:B------:R-:W-:Y:S02]  /*1040*/  IMAD.MOV.U32 R0, RZ, RZ, R2 ;  /* 0x000000ffff007224 */ /* 0x000fe400078e0002 */
[----:B------:R-:W-:-:S04]  /*1050*/  IMAD.MOV.U32 R2, RZ, RZ, R9 ;  /* 0x000000ffff027224 */ /* 0x000fc800078e0009 */
[----:B------:R-:W-:Y:S05]  /*1060*/  RET.REL.NODEC R2 `(_Z6kernelPf) ;  /* 0xffffffec02e47950 */ /* 0x000fea0003c3ffff */
        .weak           $__internal_1_$__cuda_sm3x_div_rn_noftz_f32_slowpath
        .type           $__internal_1_$__cuda_sm3x_div_rn_noftz_f32_slowpath,@function
        .size           $__internal_1_$__cuda_sm3x_div_rn_noftz_f32_slowpath,(.L_x_26 - $__internal_1_$__cuda_sm3x_div_rn_noftz_f32_slowpath)
$__internal_1_$__cuda_sm3x_div_rn_noftz_f32_slowpath:
[----:B------:R-:W-:Y:S01]  /*1070*/  SHF.R.U32.HI R6, RZ, 0x17, R3 ;  /* 0x00000017ff067819 */ /* 0x000fe20000011603 */
[----:B------:R-:W-:Y:S01]  /*1080*/  BSSY.RECONVERGENT B1, `(.L_x_13) ;  /* 0x0000062000017945 */ /* 0x000fe20003800200 */
[----:B------:R-:W-:Y:S02]  /*1090*/  SHF.R.U32.HI R5, RZ, 0x17, R0 ;  /* 0x00000017ff057819 */ /* 0x000fe40000011600 */
[----:B------:R-:W-:Y:S02]  /*10a0*/  LOP3.LUT R10, R6, 0xff, RZ, 0xc0, !PT ;  /* 0x000000ff060a7812 */ /* 0x000fe400078ec0ff */
[----:B------:R-:W-:-:S03]  /*10b0*/  LOP3.LUT R8, R5, 0xff, RZ, 0xc0, !PT ;  /* 0x000000ff05087812 */ /* 0x000fc600078ec0ff */
[----:B------:R-:W-:Y:S01]  /*10c0*/  VIADD R7, R10, 0xffffffff ;  /* 0xffffffff0a077836 */ /* 0x000fe20000000000 */
[----:B------:R-:W-:-:S04]  /*10d0*/  IADD3 R6, PT, PT, R8, -0x1, RZ ;  /* 0xffffffff08067810 */ /* 0x000fc80007ffe0ff */
[----:B------:R-:W-:-:S04]  /*10e0*/  ISETP.GT.U32.AND P0, PT, R7, 0xfd, PT ;  /* 0x000000fd0700780c */ /* 0x000fc80003f04070 */
[----:B------:R-:W-:-:S13]  /*10f0*/  ISETP.GT.U32.OR P0, PT, R6, 0xfd, P0 ;  /* 0x000000fd0600780c */ /* 0x000fda0000704470 */
[----:B------:R-:W-:Y:S01]  /*1100*/  @!P0 IMAD.MOV.U32 R5, RZ, RZ, RZ ;  /* 0x000000ffff058224 */ /* 0x000fe200078e00ff */
[----:B------:R-:W-:Y:S06]  /*1110*/  @!P0 BRA `(.L_x_14) ;  /* 0x00000000005c8947 */ /* 0x000fec0003800000 */
[----:B------:R-:W-:Y:S02]  /*1120*/  FSETP.GTU.FTZ.AND P0, PT, |R0|, +INF , PT ;  /* 0x7f8000000000780b */ /* 0x000fe40003f1c200 */
[----:B------:R-:W-:-:S04]  /*1130*/  FSETP.GTU.FTZ.AND P1, PT, |R3|, +INF , PT ;  /* 0x7f8000000300780b */ /* 0x000fc80003f3c200 */
[----:B------:R-:W-:-:S13]  /*1140*/  PLOP3.LUT P0, PT, P0, P1, PT, 0xf8, 0x8f ;  /* 0x00000000008f781c */ /* 0x000fda0000703f70 */
[----:B------:R-:W-:Y:S05]  /*1150*/  @P0 BRA `(.L_x_15) ;  /* 0x00000004004c0947 */ /* 0x000fea0003800000 */
[----:B------:R-:W-:-:S13]  /*1160*/  LOP3.LUT P0, RZ, R3, 0x7fffffff, R0, 0xc8, !PT ;  /* 0x7fffffff03ff7812 */ /* 0x000fda000780c800 */
[----:B------:R-:W-:Y:S05]  /*1170*/  @!P0 BRA `(.L_x_16) ;  /* 0x00000004003c8947 */ /* 0x000fea0003800000 */
[C---:B------:R-:W-:Y:S02]  /*1180*/  FSETP.NEU.FTZ.AND P0, PT, |R0|.reuse, +INF , PT ;  /* 0x7f8000000000780b */ /* 0x040fe40003f1d200 */
[----:B------:R-:W-:Y:S02]  /*1190*/  FSETP.NEU.FTZ.AND P2, PT, |R3|, +INF , PT ;  /* 0x7f8000000300780b */ /* 0x000fe40003f5d200 */
[----:B------:R-:W-:-:S11]  /*11a0*/  FSETP.NEU.FTZ.AND P1, PT, |R0|, +INF , PT ;  /* 0x7f8000000000780b */ /* 0x000fd60003f3d200 */
[----:B------:R-:W-:Y:S05]  /*11b0*/  @!P2 BRA !P0, `(.L_x_16) ;  /* 0x00000004002ca947 */ /* 0x000fea0004000000 */
[----:B------:R-:W-:-:S04]  /*11c0*/  LOP3.LUT P0, RZ, R0, 0x7fffffff, RZ, 0xc0, !PT ;  /* 0x7fffffff00ff7812 */ /* 0x000fc8000780c0ff */
[----:B------:R-:W-:-:S13]  /*11d0*/  PLOP3.LUT P0, PT, P2, P0, PT, 0x2f, 0xf2 ;  /* 0x0000000000f2781c */ /* 0x000fda0001700577 */
[----:B------:R-:W-:Y:S05]  /*11e0*/  @P0 BRA `(.L_x_17) ;  /* 0x0000000400180947 */ /* 0x000fea0003800000 */
[----:B------:R-:W-:-:S04]  /*11f0*/  LOP3.LUT P0, RZ, R3, 0x7fffffff, RZ, 0xc0, !PT ;  /* 0x7fffffff03ff7812 */ /* 0x000fc8000780c0ff */
[----:B------:R-:W-:-:S13]  /*1200*/  PLOP3.LUT P0, PT, P1, P0, PT, 0x2f, 0xf2 ;  /* 0x0000000000f2781c */ /* 0x000fda0000f00577 */
[----:B------:R-:W-:Y:S05]  /*1210*/  @P0 BRA `(.L_x_18) ;  /* 0x0000000400000947 */ /* 0x000fea0003800000 */
[----:B------:R-:W-:Y:S02]  /*1220*/  ISETP.GE.AND P0, PT, R6, RZ, PT ;  /* 0x000000ff0600720c */ /* 0x000fe40003f06270 */
[----:B------:R-:W-:-:S11]  /*1230*/  ISETP.GE.AND P1, PT, R7, RZ, PT ;  /* 0x000000ff0700720c */ /* 0x000fd60003f26270 */
[----:B------:R-:W-:Y:S01]  /*1240*/  @P0 MOV R5, RZ ;  /* 0x000000ff00050202 */ /* 0x000fe20000000f00 */
[----:B------:R-:W-:Y:S02]  /*1250*/  @!P0 IMAD.MOV.U32 R5, RZ, RZ, -0x40 ;  /* 0xffffffc0ff058424 */ /* 0x000fe400078e00ff */
[----:B------:R-:W-:Y:S01]  /*1260*/  @!P0 FFMA R0, R0, 1.84467440737095516160e+19, RZ ;  /* 0x5f80000000008823 */ /* 0x000fe200000000ff */
[----:B------:R-:W-:Y:S02]  /*1270*/  @!P1 FFMA R3, R3, 1.84467440737095516160e+19, RZ ;  /* 0x5f80000003039823 */ /* 0x000fe400000000ff */
[----:B------:R-:W-:-:S07]  /*1280*/  @!P1 IADD3 R5, PT, PT, R5, 0x40, RZ ;  /* 0x0000004005059810 */ /* 0x000fce0007ffe0ff */
.L_x_14:
[----:B------:R-:W-:Y:S01]  /*1290*/  LEA R6, R10, 0xc0800000, 0x17 ;  /* 0xc08000000a067811 */ /* 0x000fe200078eb8ff */
[----:B------:R-:W-:Y:S04]  /*12a0*/  BSSY.RECONVERGENT B2, `(.L_x_19) ;  /* 0x0000036000027945 */ /* 0x000fe80003800200 */
[----:B------:R-:W-:Y:S01]  /*12b0*/  IMAD.IADD R6, R3, 0x1, -R6 ;  /* 0x0000000103067824 */ /* 0x000fe200078e0a06 */
[----:B------:R-:W-:-:S03]  /*12c0*/  IADD3 R3, PT, PT, R8, -0x7f, RZ ;  /* 0xffffff8108037810 */ /* 0x000fc60007ffe0ff */
[----:B------:R0:W1:Y:S01]  /*12d0*/  MUFU.RCP R7, R6 ;  /* 0x0000000600077308 */ /* 0x0000620000001000 */
[----:B------:R-:W-:Y:S01]  /*12e0*/  FADD.FTZ R9, -R6, -RZ ;  /* 0x800000ff06097221 */ /* 0x000fe20000010100 */
[C---:B------:R-:W-:Y:S01]  /*12f0*/  IMAD R0, R3.reuse, -0x800000, R0 ;  /* 0xff80000003007824 */ /* 0x040fe200078e0200 */
[----:B0-----:R-:W-:-:S05]  /*1300*/  IADD3 R6, PT, PT, R3, 0x7f, -R10 ;  /* 0x0000007f03067810 */ /* 0x001fca0007ffe80a */
[----:B------:R-:W-:Y:S02]  /*1310*/  IMAD.IADD R6, R6, 0x1, R5 ;  /* 0x0000000106067824 */ /* 0x000fe400078e0205 */
[----:B-1----:R-:W-:-:S04]  /*1320*/  FFMA R8, R7, R9, 1 ;  /* 0x3f80000007087423 */ /* 0x002fc80000000009 */
[----:B------:R-:W-:-:S04]  /*1330*/  FFMA R12, R7, R8, R7 ;  /* 0x00000008070c7223 */ /* 0x000fc80000000007 */
[----:B------:R-:W-:-:S04]  /*1340*/  FFMA R7, R0, R12, RZ ;  /* 0x0000000c00077223 */ /* 0x000fc800000000ff */
[----:B------:R-:W-:-:S04]  /*1350*/  FFMA R8, R9, R7, R0 ;  /* 0x0000000709087223 */ /* 0x000fc80000000000 */
[----:B------:R-:W-:-:S04]  /*1360*/  FFMA R7, R12, R8, R7 ;  /* 0x000000080c077223 */ /* 0x000fc80000000007 */
[----:B------:R-:W-:-:S04]  /*1370*/  FFMA R8, R9, R7, R0 ;  /* 0x0000000709087223 */ /* 0x000fc80000000000 */
[----:B------:R-:W-:-:S05]  /*1380*/  FFMA R0, R12, R8, R7 ;  /* 0x000000080c007223 */ /* 0x000fca0000000007 */
[----:B------:R-:W-:-:S04]  /*1390*/  SHF.R.U32.HI R3, RZ, 0x17, R0 ;  /* 0x00000017ff037819 */ /* 0x000fc80000011600 */
[----:B------:R-:W-:-:S04]  /*13a0*/  LOP3.LUT R3, R3, 0xff, RZ, 0xc0, !PT ;  /* 0x000000ff03037812 */ /* 0x000fc800078ec0ff */
[----:B------:R-:W-:-:S05]  /*13b0*/  IADD3 R9, PT, PT, R3, R6, RZ ;  /* 0x0000000603097210 */ /* 0x000fca0007ffe0ff */
[----:B------:R-:W-:-:S05]  /*13c0*/  VIADD R3, R9, 0xffffffff ;  /* 0xffffffff09037836 */ /* 0x000fca0000000000 */
[----:B------:R-:W-:-:S13]  /*13d0*/  ISETP.GE.U32.AND P0, PT, R3, 0xfe, PT ;  /* 0x000000fe0300780c */ /* 0x000fda0003f06070 */
[----:B------:R-:W-:Y:S05]  /*13e0*/  @!P0 BRA `(.L_x_20) ;  /* 0x0000000000808947 */ /* 0x000fea0003800000 */
[----:B------:R-:W-:-:S13]  /*13f0*/  ISETP.GT.AND P0, PT, R9, 0xfe, PT ;  /* 0x000000fe0900780c */ /* 0x000fda0003f04270 */
[----:B------:R-:W-:Y:S05]  /*1400*/  @P0 BRA `(.L_x_21) ;  /* 0x00000000006c0947 */ /* 0x000fea0003800000 */
[----:B------:R-:W-:-:S13]  /*1410*/  ISETP.GE.AND P0, PT, R9, 0x1, PT ;  /* 0x000000010900780c */ /* 0x000fda0003f06270 */
[----:B------:R-:W-:Y:S05]  /*1420*/  @P0 BRA `(.L_x_22) ;  /* 0x0000000000740947 */ /* 0x000fea0003800000 */
[----:B------:R-:W-:Y:S02]  /*1430*/  ISETP.GE.AND P0, PT, R9, -0x18, PT ;  /* 0xffffffe80900780c */ /* 0x000fe40003f06270 */
[----:B------:R-:W-:-:S11]  /*1440*/  LOP3.LUT R0, R0, 0x80000000, RZ, 0xc0, !PT ;  /* 0x8000000000007812 */ /* 0x000fd600078ec0ff */
[----:B------:R-:W-:Y:S05]  /*1450*/  @!P0 BRA `(.L_x_22) ;  /* 0x0000000000688947 */ /* 0x000fea0003800000 */
[CCC-:B------:R-:W-:Y:S01]  /*1460*/  FFMA.RZ R3, R12.reuse, R8.reuse, R7.reuse ;  /* 0x000000080c037223 */ /* 0x1c0fe2000000c007 */
[CCC-:B------:R-:W-:Y:S01]  /*1470*/  FFMA.RM R6, R12.reuse, R8.reuse, R7.reuse ;  /* 0x000000080c067223 */ /* 0x1c0fe20000004007 */
[C---:B------:R-:W-:Y:S02]  /*1480*/  ISETP.NE.AND P2, PT, R9.reuse, RZ, PT ;  /* 0x000000ff0900720c */ /* 0x040fe40003f45270 */
[----:B------:R-:W-:Y:S02]  /*1490*/  ISETP.NE.AND P1, PT, R9, RZ, PT ;  /* 0x000000ff0900720c */ /* 0x000fe40003f25270 */
[----:B------:R-:W-:Y:S01]  /*14a0*/  LOP3.LUT R5, R3, 0x7fffff, RZ, 0xc0, !PT ;  /* 0x007fffff03057812 */ /* 0x000fe200078ec0ff */
[----:B------:R-:W-:Y:S01]  /*14b0*/  FFMA.RP R3, R12, R8, R7 ;  /* 0x000000080c037223 */ /* 0x000fe20000008007 */
[----:B------:R-:W-:Y:S01]  /*14c0*/  IADD3 R8, PT, PT, R9, 0x20, RZ ;  /* 0x0000002009087810 */ /* 0x000fe20007ffe0ff */
[----:B------:R-:W-:Y:S01]  /*14d0*/  IMAD.MOV R7, RZ, RZ, -R9 ;  /* 0x000000ffff077224 */ /* 0x000fe200078e0a09 */
[----:B------:R-:W-:-:S02]  /*14e0*/  LOP3.LUT R5, R5, 0x800000, RZ, 0xfc, !PT ;  /* 0x0080000005057812 */ /* 0x000fc400078efcff */
[----:B------:R-:W-:Y:S02]  /*14f0*/  FSETP.NEU.FTZ.AND P0, PT, R3, R6, PT ;  /* 0x000000060300720b */ /* 0x000fe40003f1d000 */
[----:B------:R-:W-:Y:S02]  /*1500*/  SHF.L.U32 R8, R5, R8, RZ ;  /* 0x0000000805087219 */ /* 0x000fe400000006ff */
[----:B------:R-:W-:Y:S02]  /*1510*/  SEL R6, R7, RZ, P2 ;  /* 0x000000ff07067207 */ /* 0x000fe40001000000 */
[----:B------:R-:W-:Y:S02]  /*1520*/  ISETP.NE.AND P1, PT, R8, RZ, P1 ;  /* 0x000000ff0800720c */ /* 0x000fe40000f25270 */
[----:B------:R-:W-:Y:S02]  /*1530*/  SHF.R.U32.HI R6, RZ, R6, R5 ;  /* 0x00000006ff067219 */ /* 0x000fe40000011605 */
[----:B------:R-:W-:-:S02]  /*1540*/  PLOP3.LUT P0, PT, P0, P1, PT, 0xf8, 0x8f ;  /* 0x00000000008f781c */ /* 0x000fc40000703f70 */
[----:B------:R-:W-:Y:S02]  /*1550*/  SHF.R.U32.HI R8, RZ, 0x1, R6 ;  /* 0x00000001ff087819 */ /* 0x000fe40000011606 */
[----:B------:R-:W-:-:S04]  /*1560*/  SEL R3, RZ, 0x1, !P0 ;  /* 0x00000001ff037807 */ /* 0x000fc80004000000 */
[----:B------:R-:W-:-:S04]  /*1570*/  LOP3.LUT R3, R3, 0x1, R8, 0xf8, !PT ;  /* 0x0000000103037812 */ /* 0x000fc800078ef808 */
[----:B------:R-:W-:-:S04]  /*1580*/  LOP3.LUT R3, R3, R6, RZ, 0xc0, !PT ;  /* 0x0000000603037212 */ /* 0x000fc800078ec0ff */
[----:B------:R-:W-:-:S04]  /*1590*/  IADD3 R3, PT, PT, R8, R3, RZ ;  /* 0x0000000308037210 */ /* 0x000fc80007ffe0ff */
[----:B------:R-:W-:Y:S01]  /*15a0*/  LOP3.LUT R0, R3, R0, RZ, 0xfc, !PT ;  /* 0x0000000003007212 */ /* 0x000fe200078efcff */
[----:B------:R-:W-:Y:S06]  /*15b0*/  BRA `(.L_x_22) ;  /* 0x0000000000107947 */ /* 0x000fec0003800000 */
.L_x_21:
[----:B------:R-:W-:-:S04]  /*15c0*/  LOP3.LUT R0, R0, 0x80000000, RZ, 0xc0, !PT ;  /* 0x8000000000007812 */ /* 0x000fc800078ec0ff */
[----:B------:R-:W-:Y:S01]  /*15d0*/  LOP3.LUT R0, R0, 0x7f800000, RZ, 0xfc, !PT ;  /* 0x7f80000000007812 */ /* 0x000fe200078efcff */
[----:B------:R-:W-:Y:S06]  /*15e0*/  BRA `(.L_x_22) ;  /* 0x0000000000047947 */ /* 0x000fec0003800000 */
.L_x_20:
[----:B------:R-:W-:-:S07]  /*15f0*/  IMAD R0, R6, 0x800000, R0 ;  /* 0x0080000006007824 */ /* 0x000fce00078e0200 */
.L_x_22:
[----:B------:R-:W-:Y:S05]  /*1600*/  BSYNC.RECONVERGENT B2 ;  /* 0x0000000000027941 */ /* 0x000fea0003800200 */
.L_x_19:
[----:B------:R-:W-:Y:S05]  /*1610*/  BRA `(.L_x_23) ;  /* 0x0000000000207947 */ /* 0x000fea0003800000 */
.L_x_18:
[----:B------:R-:W-:-:S04]  /*1620*/  LOP3.LUT R0, R3, 0x80000000, R0, 0x48, !PT ;  /* 0x8000000003007812 */ /* 0x000fc800078e4800 */
[----:B------:R-:W-:Y:S01]  /*1630*/  LOP3.LUT R0, R0, 0x7f800000, RZ, 0xfc, !PT ;  /* 0x7f80000000007812 */ /* 0x000fe200078efcff */
[----:B------:R-:W-:Y:S06]  /*1640*/  BRA `(.L_x_23) ;  /* 0x0000000000147947 */ /* 0x000fec0003800000 */
.L_x_17:
[----:B------:R-:W-:Y:S01]  /*1650*/  LOP3.LUT R0, R3, 0x80000000, R0, 0x48, !PT ;  /* 0x8000000003007812 */ /* 0x000fe200078e4800 */
[----:B------:R-:W-:Y:S06]  /*1660*/  BRA `(.L_x_23) ;  /* 0x00000000000c7947 */ /* 0x000fec0003800000 */
.L_x_16:
[----:B------:R-:W0:Y:S01]  /*1670*/  MUFU.RSQ R0, -QNAN ;  /* 0xffc0000000007908 */ /* 0x000e220000001400 */
[----:B------:R-:W-:Y:S05]  /*1680*/  BRA `(.L_x_23) ;  /* 0x0000000000047947 */ /* 0x000fea0003800000 */
.L_x_15:
[----:B------:R-:W-:-:S07]  /*1690*/  FADD.FTZ R0, R0, R3 ;  /* 0x0000000300007221 */ /* 0x000fce0000010000 */
.L_x_23:
[----:B------:R-:W-:Y:S05]  /*16a0*/  BSYNC.RECONVERGENT B1 ;  /* 0x0000000000017941 */ /* 0x000fea0003800200 */
.L_x_13:
[----:B------:R-:W-:-:S04]  /*16b0*/  HFMA2 R3, -RZ, RZ, 0, 0 ;  /* 0x00000000ff037431 */ /* 0x000fc800000001ff */
[----:B0-----:R-:W-:Y:S05]  /*16c0*/  RET.REL.NODEC R2 `(_Z6kernelPf) ;  /* 0xffffffe8024c7950 */ /* 0x001fea0003c3ffff */
.L_x_24:
[----:B------:R-:W-:-:S00]  /*16d0*/  BRA `(.L_x_24) ;  /* 0xfffffffc00fc7947 */ /* 0x000fc0000383ffff */
[----:B------:R-:W-:-:S00]  /*16e0*/  NOP ;  /* 0x0000000000007918 */ /* 0x000fc00000000000 */
        /* <DEDUP_REMOVED lines=9> */
.L_x_26:


//--------------------- .nv.global.init           --------------------------
	.section	.nv.global.init,"aw",@progbits
	.align	4
.nv.global.init:
	.type		__cudart_i2opi_f,@object
	.size		__cudart_i2opi_f,(.L_1 - __cudart_i2opi_f)
__cudart_i2opi_f:
        /*0000*/ 	.byte	0x41, 0x90, 0x43, 0x3c, 0x99, 0x95, 0x62, 0xdb, 0xc0, 0xdd, 0x34, 0xf5, 0xd1, 0x57, 0x27, 0xfc
        /*0010*/ 	.byte	0x29, 0x15, 0x44, 0x4e, 0x6e, 0x83, 0xf9, 0xa2
.L_1:


//--------------------- .nv.shared.reserved.0     --------------------------
	.section	.nv.shared.reserved.0,"aw",@nobits
	.weak		__nv_reservedSMEM_offset_0_alias
	.size		__nv_reservedSMEM_offset_0_alias, 0, 64
	.other		__nv_reservedSMEM_offset_0_alias,@"STO_CUDA_RESERVED_SHARED STV_DEFAULT"
__nv_reservedSMEM_offset_0_alias:
	.zero		0
	.zero		64


//--------------------- .nv.constant0._Z6kernelPf --------------------------
	.section	.nv.constant0._Z6kernelPf,"a",@progbits
	.sectionflags	@""
	.align	4
.nv.constant0._Z6kernelPf:
	.zero		904


//--------------------- SYMBOLS --------------------------

	.type		.nv.reservedSmem.offset0,@object
	.size		.nv.reservedSmem.offset0,0x4
